	.headerflags	@"EF_CUDA_TEXMODE_UNIFIED EF_CUDA_64BIT_ADDRESS EF_CUDA_ACCELERATORS EF_CUDA_SM90 EF_CUDA_VIRTUAL_SM(EF_CUDA_SM90)"
	.elftype	@"ET_EXEC"


//--------------------- .nv.info                  --------------------------
	.section	.nv.info,"",@"SHT_CUDA_INFO"
	.align	4


	//----- nvinfo : EIATTR_REGCOUNT
	.align		4
        /*0000*/ 	.byte	0x04, 0x2f
        /*0002*/ 	.short	(.L_1 - .L_0)
	.align		4
.L_0:
        /*0004*/ 	.word	index@(triton_poi_fused__unsafe_index_add_mul_sub_124)
        /*0008*/ 	.word	0x00000019


	//----- nvinfo : EIATTR_MIN_STACK_SIZE
	.align		4
.L_1:
        /*000c*/ 	.byte	0x04, 0x12
        /*000e*/ 	.short	(.L_3 - .L_2)
	.align		4
.L_2:
        /*0010*/ 	.word	index@(triton_poi_fused__unsafe_index_add_mul_sub_124)
        /*0014*/ 	.word	0x00000000


	//----- nvinfo : EIATTR_FRAME_SIZE
	.align		4
.L_3:
        /*0018*/ 	.byte	0x04, 0x11
        /*001a*/ 	.short	(.L_5 - .L_4)
	.align		4
.L_4:
        /*001c*/ 	.word	index@(triton_poi_fused__unsafe_index_add_mul_sub_124)
        /*0020*/ 	.word	0x00000000


	//----- nvinfo : EIATTR_MIN_STACK_SIZE
	.align		4
.L_5:
        /*0024*/ 	.byte	0x04, 0x12
        /*0026*/ 	.short	(.L_7 - .L_6)
	.align		4
.L_6:
        /*0028*/ 	.word	index@(triton_poi_fused__unsafe_index_add_mul_sub_124)
        /*002c*/ 	.word	0x00000000
.L_7:


//--------------------- .nv.info.triton_poi_fused__unsafe_index_add_mul_sub_124 --------------------------
	.section	.nv.info.triton_poi_fused__unsafe_index_add_mul_sub_124,"",@"SHT_CUDA_INFO"
	.sectionflags	@""
	.align	4


	//----- nvinfo : EIATTR_CUDA_API_VERSION
	.align		4
        /*0000*/ 	.byte	0x04, 0x37
        /*0002*/ 	.short	(.L_9 - .L_8)
.L_8:
        /*0004*/ 	.word	0x0000007c


	//----- nvinfo : EIATTR_KPARAM_INFO
	.align		4
.L_9:
        /*0008*/ 	.byte	0x04, 0x17
        /*000a*/ 	.short	(.L_11 - .L_10)
.L_10:
        /*000c*/ 	.word	0x00000000
        /*0010*/ 	.short	0x0006
        /*0012*/ 	.short	0x0030
        /*0014*/ 	.byte	0x00, 0xf0, 0x11, 0x00


	//----- nvinfo : EIATTR_KPARAM_INFO
	.align		4
.L_11:
        /*0018*/ 	.byte	0x04, 0x17
        /*001a*/ 	.short	(.L_13 - .L_12)
.L_12:
        /*001c*/ 	.word	0x00000000
        /*0020*/ 	.short	0x0005
        /*0022*/ 	.short	0x0028
        /*0024*/ 	.byte	0x00, 0xf4, 0x21, 0x00


	//----- nvinfo : EIATTR_KPARAM_INFO
	.align		4
.L_13:
        /*0028*/ 	.byte	0x04, 0x17
        /*002a*/ 	.short	(.L_15 - .L_14)
.L_14:
        /*002c*/ 	.word	0x00000000
        /*0030*/ 	.short	0x0004
        /*0032*/ 	.short	0x0020
        /*0034*/ 	.byte	0x00, 0xf4, 0x21, 0x00


	//----- nvinfo : EIATTR_KPARAM_INFO
	.align		4
.L_15:
        /*0038*/ 	.byte	0x04, 0x17
        /*003a*/ 	.short	(.L_17 - .L_16)
.L_16:
        /*003c*/ 	.word	0x00000000
        /*0040*/ 	.short	0x0003
        /*0042*/ 	.short	0x0018
        /*0044*/ 	.byte	0x00, 0xf4, 0x21, 0x00


	//----- nvinfo : EIATTR_KPARAM_INFO
	.align		4
.L_17:
        /*0048*/ 	.byte	0x04, 0x17
        /*004a*/ 	.short	(.L_19 - .L_18)
.L_18:
        /*004c*/ 	.word	0x00000000
        /*0050*/ 	.short	0x0002
        /*0052*/ 	.short	0x0010
        /*0054*/ 	.byte	0x00, 0xf4, 0x21, 0x00


	//----- nvinfo : EIATTR_KPARAM_INFO
	.align		4
.L_19:
        /*0058*/ 	.byte	0x04, 0x17
        /*005a*/ 	.short	(.L_21 - .L_20)
.L_20:
        /*005c*/ 	.word	0x00000000
        /*0060*/ 	.short	0x0001
        /*0062*/ 	.short	0x0008
        /*0064*/ 	.byte	0x00, 0xf4, 0x21, 0x00


	//----- nvinfo : EIATTR_KPARAM_INFO
	.align		4
.L_21:
        /*0068*/ 	.byte	0x04, 0x17
        /*006a*/ 	.short	(.L_23 - .L_22)
.L_22:
        /*006c*/ 	.word	0x00000000
        /*0070*/ 	.short	0x0000
        /*0072*/ 	.short	0x0000
        /*0074*/ 	.byte	0x00, 0xf4, 0x21, 0x00


	//----- nvinfo : EIATTR_SPARSE_MMA_MASK
	.align		4
.L_23:
        /*0078*/ 	.byte	0x03, 0x50
        /*007a*/ 	.short	0x0000


	//----- nvinfo : EIATTR_MAXREG_COUNT
	.align		4
        /*007c*/ 	.byte	0x03, 0x1b
        /*007e*/ 	.short	0x00ff


	//----- nvinfo : EIATTR_EXIT_INSTR_OFFSETS
	.align		4
        /*0080*/ 	.byte	0x04, 0x1c
        /*0082*/ 	.short	(.L_25 - .L_24)


	//   ....[0]....
.L_24:
        /*0084*/ 	.word	0x000004e0


	//----- nvinfo : EIATTR_REQNTID
	.align		4
.L_25:
        /*0088*/ 	.byte	0x04, 0x10
        /*008a*/ 	.short	(.L_27 - .L_26)
.L_26:
        /*008c*/ 	.word	0x00000100
        /*0090*/ 	.word	0x00000001
        /*0094*/ 	.word	0x00000001


	//----- nvinfo : EIATTR_CBANK_PARAM_SIZE
	.align		4
.L_27:
        /*0098*/ 	.byte	0x03, 0x19
        /*009a*/ 	.short	0x0034


	//----- nvinfo : EIATTR_PARAM_CBANK
	.align		4
        /*009c*/ 	.byte	0x04, 0x0a
        /*009e*/ 	.short	(.L_29 - .L_28)
	.align		4
.L_28:
        /*00a0*/ 	.word	index@(.nv.constant0.triton_poi_fused__unsafe_index_add_mul_sub_124)
        /*00a4*/ 	.short	0x0210
        /*00a6*/ 	.short	0x0034


	//----- nvinfo : EIATTR_SW_WAR
	.align		4
.L_29:
        /*00a8*/ 	.byte	0x04, 0x36
        /*00aa*/ 	.short	(.L_31 - .L_30)
.L_30:
        /*00ac*/ 	.word	0x00000008
.L_31:


//--------------------- .nv.callgraph             --------------------------
	.section	.nv.callgraph,"",@"SHT_CUDA_CALLGRAPH"
	.align	4
	.sectionentsize	8
	.align		4
        /*0000*/ 	.word	0x00000000
	.align		4
        /*0004*/ 	.word	0xffffffff
	.align		4
        /*0008*/ 	.word	0x00000000
	.align		4
        /*000c*/ 	.word	0xfffffffe
	.align		4
        /*0010*/ 	.word	0x00000000
	.align		4
        /*0014*/ 	.word	0xfffffffd
	.align		4
        /*0018*/ 	.word	0x00000000
	.align		4
        /*001c*/ 	.word	0xfffffffc


//--------------------- .text.triton_poi_fused__unsafe_index_add_mul_sub_124 --------------------------
	.section	.text.triton_poi_fused__unsafe_index_add_mul_sub_124,"ax",@progbits
	.align	128
        .global         triton_poi_fused__unsafe_index_add_mul_sub_124
        .type           triton_poi_fused__unsafe_index_add_mul_sub_124,@function
        .size           triton_poi_fused__unsafe_index_add_mul_sub_124,(.L_x_1 - triton_poi_fused__unsafe_index_add_mul_sub_124)
        .other          triton_poi_fused__unsafe_index_add_mul_sub_124,@"STO_CUDA_ENTRY STV_DEFAULT"
triton_poi_fused__unsafe_index_add_mul_sub_124:
.text.triton_poi_fused__unsafe_index_add_mul_sub_124:
[----:B------:R-:W-:Y:S01]  /*0000*/  LDC R1, c[0x0][0x28] ;  /* 0x00000a00ff017b82 */ /* 0x000fe20000000800 */
[----:B------:R-:W1:Y:S07]  /*0010*/  S2R R0, SR_TID.X ;  /* 0x0000000000007919 */ /* 0x000e6e0000002100 */
[----:B------:R-:W2:Y:S01]  /*0020*/  LDC.64 R14, c[0x0][0x210] ;  /* 0x00008400ff0e7b82 */ /* 0x000ea20000000a00 */
[----:B------:R-:W-:Y:S01]  /*0030*/  ULDC.64 UR4, c[0x0][0x208] ;  /* 0x0000820000047ab9 */ /* 0x000fe20000000a00 */
[----:B------:R-:W-:Y:S01]  /*0040*/  ULDC.64 UR6, c[0x0][0x220] ;  /* 0x0000880000067ab9 */ /* 0x000fe20000000a00 */
[----:B------:R-:W3:Y:S05]  /*0050*/  S2R R3, SR_CTAID.X ;  /* 0x0000000000037919 */ /* 0x000eea0000002500 */
[----:B------:R-:W4:Y:S01]  /*0060*/  LDC.64 R8, c[0x0][0x218] ;  /* 0x00008600ff087b82 */ /* 0x000f220000000a00 */
[----:B-1----:R-:W-:-:S05]  /*0070*/  IMAD.SHL.U32 R0, R0, 0x2, RZ ;  /* 0x0000000200007824 */ /* 0x002fca00078e00ff */
[----:B------:R-:W-:-:S05]  /*0080*/  LOP3.LUT R0, R0, 0x1fe, RZ, 0xc0, !PT ;  /* 0x000001fe00007812 */ /* 0x000fca00078ec0ff */
[----:B---3--:R-:W-:-:S05]  /*0090*/  IMAD R0, R3, 0x200, R0 ;  /* 0x0000020003007824 */ /* 0x008fca00078e0200 */
[----:B------:R-:W-:-:S04]  /*00a0*/  SHF.R.S32.HI R5, RZ, 0x1f, R0 ;  /* 0x0000001fff057819 */ /* 0x000fc80000011400 */
[----:B------:R-:W-:-:S04]  /*00b0*/  LEA.HI R2, R5, R0, RZ, 0x6 ;  /* 0x0000000005027211 */ /* 0x000fc800078f30ff */
[----:B------:R-:W-:Y:S02]  /*00c0*/  SHF.R.S32.HI R4, RZ, 0x6, R2 ;  /* 0x00000006ff047819 */ /* 0x000fe40000011402 */
[----:B------:R-:W-:Y:S02]  /*00d0*/  LOP3.LUT R7, R2, 0xffffffc0, RZ, 0xc0, !PT ;  /* 0xffffffc002077812 */ /* 0x000fe400078ec0ff */
[----:B------:R-:W-:-:S04]  /*00e0*/  LEA.HI R5, R4, R4, RZ, 0x6 ;  /* 0x0000000404057211 */ /* 0x000fc800078f30ff */
[----:B------:R-:W-:-:S05]  /*00f0*/  LOP3.LUT R5, R5, 0xffffffc0, RZ, 0xc0, !PT ;  /* 0xffffffc005057812 */ /* 0x000fca00078ec0ff */
[----:B------:R-:W-:-:S04]  /*0100*/  IMAD.IADD R5, R4, 0x1, -R5 ;  /* 0x0000000104057824 */ /* 0x000fc800078e0a05 */
[----:B--2---:R-:W-:Y:S02]  /*0110*/  IMAD.WIDE R14, R5, 0x8, R14 ;  /* 0x00000008050e7825 */ /* 0x004fe400078e020e */
[----:B------:R-:W1:Y:S04]  /*0120*/  LDC.64 R4, c[0x0][0x228] ;  /* 0x00008a00ff047b82 */ /* 0x000e680000000a00 */
[----:B------:R-:W2:Y:S01]  /*0130*/  LDG.E.EL.64 R14, desc[UR4][R14.64] ;  /* 0x000000040e0e7981 */ /* 0x000ea2000c2e1b00 */
[----:B------:R-:W-:-:S04]  /*0140*/  IMAD.IADD R12, R0, 0x1, -R7 ;  /* 0x00000001000c7824 */ /* 0x000fc800078e0a07 */
[----:B----4-:R-:W-:-:S06]  /*0150*/  IMAD.WIDE R8, R12, 0x8, R8 ;  /* 0x000000080c087825 */ /* 0x010fcc00078e0208 */
[----:B------:R-:W3:Y:S01]  /*0160*/  LDG.E.EL.128 R8, desc[UR4][R8.64] ;  /* 0x0000000408087981 */ /* 0x000ee2000c2e1d00 */
[----:B-1----:R-:W-:-:S06]  /*0170*/  IMAD.WIDE R4, R12, 0x8, R4 ;  /* 0x000000080c047825 */ /* 0x002fcc00078e0204 */
[----:B------:R-:W4:Y:S01]  /*0180*/  LDG.E.EL.128 R4, desc[UR4][R4.64] ;  /* 0x0000000404047981 */ /* 0x000f22000c2e1d00 */
[----:B------:R-:W-:-:S04]  /*0190*/  SHF.R.S32.HI R3, RZ, 0x16, R3 ;  /* 0x00000016ff037819 */ /* 0x000fc80000011403 */
[----:B------:R-:W-:-:S04]  /*01a0*/  SGXT R3, R3, 0x1 ;  /* 0x000000010303781a */ /* 0x000fc80000000200 */
[----:B------:R-:W-:Y:S02]  /*01b0*/  LEA.HI R3, R3, R0, RZ, 0xc ;  /* 0x0000000003037211 */ /* 0x000fe400078f60ff */
[----:B--2---:R-:W-:-:S04]  /*01c0*/  SHF.R.U32.HI R13, RZ, 0x1a, R15 ;  /* 0x0000001aff0d7819 */ /* 0x004fc8000001160f */
[----:B------:R-:W-:-:S04]  /*01d0*/  LOP3.LUT R13, R13, 0x20, RZ, 0xc0, !PT ;  /* 0x000000200d0d7812 */ /* 0x000fc800078ec0ff */
[----:B------:R-:W-:Y:S02]  /*01e0*/  IADD3 R16, P0, R14, R13, RZ ;  /* 0x0000000d0e107210 */ /* 0x000fe40007f1e0ff */
[----:B---3--:R-:W-:-:S03]  /*01f0*/  SHF.R.U32.HI R19, RZ, 0x18, R9 ;  /* 0x00000018ff137819 */ /* 0x008fc60000011609 */
[----:B------:R-:W-:Y:S01]  /*0200*/  IMAD.X R13, RZ, RZ, R15, P0 ;  /* 0x000000ffff0d7224 */ /* 0x000fe200000e060f */
[----:B------:R-:W-:Y:S01]  /*0210*/  LEA R2, P0, R8, UR6, 0x2 ;  /* 0x0000000608027c11 */ /* 0x000fe2000f8010ff */
[----:B------:R-:W-:Y:S01]  /*0220*/  IMAD.SHL.U32 R14, R16, 0x80, RZ ;  /* 0x00000080100e7824 */ /* 0x000fe200078e00ff */
[----:B------:R-:W-:Y:S02]  /*0230*/  SHF.R.U32.HI R15, RZ, 0x18, R11 ;  /* 0x00000018ff0f7819 */ /* 0x000fe4000001160b */
[----:B------:R-:W-:Y:S02]  /*0240*/  LEA R17, P1, R10, UR6, 0x2 ;  /* 0x000000060a117c11 */ /* 0x000fe4000f8210ff */
[----:B------:R-:W-:Y:S02]  /*0250*/  LEA.HI.X R18, R8, UR7, R9, 0x2, P0 ;  /* 0x0000000708127c11 */ /* 0x000fe400080f1409 */
[----:B------:R-:W-:Y:S02]  /*0260*/  SHF.L.U64.HI R13, R16, 0x7, R13 ;  /* 0x00000007100d7819 */ /* 0x000fe4000001020d */
[----:B------:R-:W-:-:S02]  /*0270*/  LOP3.LUT R15, R15, 0x80, RZ, 0xc0, !PT ;  /* 0x000000800f0f7812 */ /* 0x000fc400078ec0ff */
[----:B----4-:R-:W-:Y:S02]  /*0280*/  LEA R9, P4, R4, UR6, 0x2 ;  /* 0x0000000604097c11 */ /* 0x010fe4000f8810ff */
[----:B------:R-:W-:Y:S02]  /*0290*/  LEA.HI.X R16, R10, UR7, R11, 0x2, P1 ;  /* 0x000000070a107c11 */ /* 0x000fe400088f140b */
[--C-:B------:R-:W-:Y:S02]  /*02a0*/  SHF.R.U32.HI R11, RZ, 0x18, R5.reuse ;  /* 0x00000018ff0b7819 */ /* 0x100fe40000011605 */
[----:B------:R-:W-:Y:S02]  /*02b0*/  LEA.HI.X R20, R4, UR7, R5, 0x2, P4 ;  /* 0x0000000704147c11 */ /* 0x000fe4000a0f1405 */
[----:B------:R-:W1:Y:S01]  /*02c0*/  LDC.64 R4, c[0x0][0x230] ;  /* 0x00008c00ff047b82 */ /* 0x000e620000000a00 */
[----:B------:R-:W-:Y:S02]  /*02d0*/  IADD3 R8, P2, P3, R14, R17, R15 ;  /* 0x000000110e087210 */ /* 0x000fe40007b5e00f */
[----:B------:R-:W-:-:S02]  /*02e0*/  LOP3.LUT R19, R19, 0x80, RZ, 0xc0, !PT ;  /* 0x0000008013137812 */ /* 0x000fc400078ec0ff */
[----:B------:R-:W-:Y:S02]  /*02f0*/  LEA R15, P4, R6, UR6, 0x2 ;  /* 0x00000006060f7c11 */ /* 0x000fe4000f8810ff */
[----:B------:R-:W-:Y:S02]  /*0300*/  SHF.R.U32.HI R10, RZ, 0x18, R7 ;  /* 0x00000018ff0a7819 */ /* 0x000fe40000011607 */
[----:B------:R-:W-:Y:S02]  /*0310*/  LOP3.LUT R11, R11, 0x80, RZ, 0xc0, !PT ;  /* 0x000000800b0b7812 */ /* 0x000fe400078ec0ff */
[----:B------:R-:W-:Y:S02]  /*0320*/  IADD3 R2, P0, P1, R14, R2, R19 ;  /* 0x000000020e027210 */ /* 0x000fe4000791e013 */
[----:B------:R-:W-:Y:S02]  /*0330*/  LEA.HI.X R22, R6, UR7, R7, 0x2, P4 ;  /* 0x0000000706167c11 */ /* 0x000fe4000a0f1407 */
[----:B------:R-:W-:-:S02]  /*0340*/  LOP3.LUT R7, R10, 0x80, RZ, 0xc0, !PT ;  /* 0x000000800a077812 */ /* 0x000fc400078ec0ff */
[C---:B------:R-:W-:Y:S02]  /*0350*/  IADD3 R6, P4, P5, R14.reuse, R9, R11 ;  /* 0x000000090e067210 */ /* 0x040fe40007d9e00b */
[----:B------:R-:W-:Y:S02]  /*0360*/  SHF.R.S32.HI R11, RZ, 0xc, R3 ;  /* 0x0000000cff0b7819 */ /* 0x000fe40000011403 */
[----:B------:R-:W-:Y:S02]  /*0370*/  IADD3.X R3, R13, R18, RZ, P0, P1 ;  /* 0x000000120d037210 */ /* 0x000fe400007e24ff */
[----:B------:R-:W-:Y:S01]  /*0380*/  IADD3 R10, P0, P1, R14, R15, R7 ;  /* 0x0000000f0e0a7210 */ /* 0x000fe2000791e007 */
[----:B------:R-:W-:Y:S01]  /*0390*/  IMAD.SHL.U32 R15, R11, 0x400, RZ ;  /* 0x000004000b0f7824 */ /* 0x000fe200078e00ff */
[C---:B------:R-:W-:Y:S02]  /*03a0*/  IADD3.X R9, R13.reuse, R16, RZ, P2, P3 ;  /* 0x000000100d097210 */ /* 0x040fe400017e64ff */
[----:B------:R-:W-:Y:S01]  /*03b0*/  IADD3.X R7, R13, R20, RZ, P4, P5 ;  /* 0x000000140d077210 */ /* 0x000fe200027ea4ff */
[----:B------:R-:W-:Y:S01]  /*03c0*/  IMAD.WIDE R2, R15, 0x4, R2 ;  /* 0x000000040f027825 */ /* 0x000fe200078e0202 */
[----:B------:R-:W-:-:S03]  /*03d0*/  IADD3.X R11, R13, R22, RZ, P0, P1 ;  /* 0x000000160d0b7210 */ /* 0x000fc600007e24ff */
[C---:B------:R-:W-:Y:S02]  /*03e0*/  IMAD.WIDE R8, R15.reuse, 0x4, R8 ;  /* 0x000000040f087825 */ /* 0x040fe400078e0208 */
[----:B------:R-:W2:Y:S02]  /*03f0*/  LDG.E.EL R3, desc[UR4][R2.64] ;  /* 0x0000000402037981 */ /* 0x000ea4000c2e1900 */
[C---:B------:R-:W-:Y:S02]  /*0400*/  IMAD.WIDE R6, R15.reuse, 0x4, R6 ;  /* 0x000000040f067825 */ /* 0x040fe400078e0206 */
[----:B------:R-:W3:Y:S02]  /*0410*/  LDG.E.EL R8, desc[UR4][R8.64] ;  /* 0x0000000408087981 */ /* 0x000ee4000c2e1900 */
[----:B------:R-:W-:Y:S02]  /*0420*/  IMAD.WIDE R10, R15, 0x4, R10 ;  /* 0x000000040f0a7825 */ /* 0x000fe400078e020a */
[----:B------:R-:W2:Y:S02]  /*0430*/  LDG.E.EL R6, desc[UR4][R6.64] ;  /* 0x0000000406067981 */ /* 0x000ea4000c2e1900 */
[----:B-1----:R-:W-:-:S02]  /*0440*/  IMAD.WIDE R4, R12, 0x4, R4 ;  /* 0x000000040c047825 */ /* 0x002fc400078e0204 */
[----:B------:R-:W3:Y:S01]  /*0450*/  LDG.E.EL R11, desc[UR4][R10.64] ;  /* 0x000000040a0b7981 */ /* 0x000ee2000c2e1900 */
[----:B------:R-:W1:Y:S03]  /*0460*/  LDC.64 R12, c[0x0][0x238] ;  /* 0x00008e00ff0c7b82 */ /* 0x000e660000000a00 */
[----:B------:R-:W4:Y:S01]  /*0470*/  LDG.E.EL.64 R4, desc[UR4][R4.64] ;  /* 0x0000000404047981 */ /* 0x000f22000c2e1b00 */
[----:B-1----:R-:W-:-:S04]  /*0480*/  IMAD.WIDE R12, R0, 0x4, R12 ;  /* 0x00000004000c7825 */ /* 0x002fc800078e020c */
[----:B--2---:R-:W-:Y:S01]  /*0490*/  FADD R14, -R3, R6 ;  /* 0x00000006030e7221 */ /* 0x004fe20000000100 */
[----:B---3--:R-:W-:-:S03]  /*04a0*/  FADD R15, -R8, R11 ;  /* 0x0000000b080f7221 */ /* 0x008fc60000000100 */
[----:B----4-:R-:W-:Y:S01]  /*04b0*/  FFMA R14, R4, R14, R3 ;  /* 0x0000000e040e7223 */ /* 0x010fe20000000003 */
[----:B------:R-:W-:-:S05]  /*04c0*/  FFMA R15, R5, R15, R8 ;  /* 0x0000000f050f7223 */ /* 0x000fca0000000008 */
[----:B------:R-:W-:Y:S01]  /*04d0*/  STG.E.64 desc[UR4][R12.64], R14 ;  /* 0x0000000e0c007986 */ /* 0x000fe2000c101b04 */
[----:B------:R-:W-:Y:S05]  /*04e0*/  EXIT ;  /* 0x000000000000794d */ /* 0x000fea0003800000 */
.L_x_0:
[----:B------:R-:W-:-:S00]  /*04f0*/  BRA `(.L_x_0) ;  /* 0xfffffffc00fc7947 */ /* 0x000fc0000383ffff */
[----:B------:R-:W-:-:S00]  /*0500*/  NOP ;  /* 0x0000000000007918 */ /* 0x000fc00000000000 */
[----:B------:R-:W-:-:S00]  /*0510*/  NOP ;  /* 0x0000000000007918 */ /* 0x000fc00000000000 */
[----:B------:R-:W-:-:S00]  /*0520*/  NOP ;  /* 0x0000000000007918 */ /* 0x000fc00000000000 */
[----:B------:R-:W-:-:S00]  /*0530*/  NOP ;  /* 0x0000000000007918 */ /* 0x000fc00000000000 */
[----:B------:R-:W-:-:S00]  /*0540*/  NOP ;  /* 0x0000000000007918 */ /* 0x000fc00000000000 */
[----:B------:R-:W-:-:S00]  /*0550*/  NOP ;  /* 0x0000000000007918 */ /* 0x000fc00000000000 */
[----:B------:R-:W-:-:S00]  /*0560*/  NOP ;  /* 0x0000000000007918 */ /* 0x000fc00000000000 */
[----:B------:R-:W-:-:S00]  /*0570*/  NOP ;  /* 0x0000000000007918 */ /* 0x000fc00000000000 */
.L_x_1:


//--------------------- .nv.constant0.triton_poi_fused__unsafe_index_add_mul_sub_124 --------------------------
	.section	.nv.constant0.triton_poi_fused__unsafe_index_add_mul_sub_124,"a",@progbits
	.sectionflags	@""
	.align	4
.nv.constant0.triton_poi_fused__unsafe_index_add_mul_sub_124:
	.zero		580
